//
// Generated by NVIDIA NVVM Compiler
//
// Compiler Build ID: CL-36424714
// Cuda compilation tools, release 13.0, V13.0.88
// Based on NVVM 20.0.0
//

.version 9.0
.target sm_100
.address_size 64

	// .globl	_Z16apply_3x3averagePKfPf

.visible .entry _Z16apply_3x3averagePKfPf(
	.param .u64 .ptr .align 1 _Z16apply_3x3averagePKfPf_param_0,
	.param .u64 .ptr .align 1 _Z16apply_3x3averagePKfPf_param_1
)
{
	.reg .pred 	%p<11>;
	.reg .b32 	%r<42>;
	.reg .b32 	%f<19>;
	.reg .b64 	%rd<25>;

	ld.param.u64 	%rd1, [_Z16apply_3x3averagePKfPf_param_0];
	ld.param.u64 	%rd2, [_Z16apply_3x3averagePKfPf_param_1];
	cvta.to.global.u64 	%rd3, %rd1;
	mov.u32 	%r1, %nctaid.x;
	mov.u32 	%r2, %ntid.x;
	mul.lo.s32 	%r3, %r1, %r2;
	mov.u32 	%r4, %nctaid.y;
	mov.u32 	%r5, %ntid.y;
	mul.lo.s32 	%r6, %r4, %r5;
	mov.u32 	%r7, %ctaid.y;
	mov.u32 	%r8, %tid.y;
	mad.lo.s32 	%r9, %r7, %r5, %r8;
	mov.u32 	%r10, %ctaid.x;
	mov.u32 	%r11, %tid.x;
	mad.lo.s32 	%r12, %r10, %r2, %r11;
	add.s32 	%r13, %r6, -1;
	add.s32 	%r14, %r3, -1;
	add.s32 	%r15, %r12, -1;
	setp.gt.s32 	%p1, %r12, %r3;
	selp.b32 	%r16, %r14, %r15, %p1;
	setp.gt.s32 	%p2, %r12, 0;
	selp.b32 	%r17, %r16, 0, %p2;
	add.s32 	%r18, %r9, -1;
	setp.eq.s32 	%p3, %r9, 0;
	setp.gt.u32 	%p4, %r9, %r6;
	selp.b32 	%r19, %r13, %r18, %p4;
	selp.b32 	%r20, 0, %r19, %p3;
	mul.lo.s32 	%r21, %r20, %r3;
	add.s32 	%r22, %r17, %r21;
	mul.wide.s32 	%rd4, %r22, 4;
	add.s64 	%rd5, %rd3, %rd4;
	ld.global.f32 	%f1, [%rd5];
	fma.rn.f32 	%f2, %f1, 0f3DE38E39, 0f00000000;
	setp.lt.s32 	%p5, %r12, 0;
	setp.lt.s32 	%p6, %r12, %r3;
	selp.b32 	%r23, %r12, %r14, %p6;
	selp.b32 	%r24, 0, %r23, %p5;
	add.s32 	%r25, %r24, %r21;
	mul.wide.s32 	%rd6, %r25, 4;
	add.s64 	%rd7, %rd3, %rd6;
	ld.global.f32 	%f3, [%rd7];
	fma.rn.f32 	%f4, %f3, 0f3DE38E39, %f2;
	add.s32 	%r26, %r12, 1;
	setp.lt.s32 	%p7, %r12, -1;
	setp.lt.s32 	%p8, %r26, %r3;
	selp.b32 	%r27, %r26, %r14, %p8;
	selp.b32 	%r28, 0, %r27, %p7;
	add.s32 	%r29, %r28, %r21;
	mul.wide.s32 	%rd8, %r29, 4;
	add.s64 	%rd9, %rd3, %rd8;
	ld.global.f32 	%f5, [%rd9];
	fma.rn.f32 	%f6, %f5, 0f3DE38E39, %f4;
	setp.lt.u32 	%p9, %r9, %r6;
	selp.b32 	%r30, %r9, %r13, %p9;
	mul.lo.s32 	%r31, %r30, %r3;
	add.s32 	%r32, %r17, %r31;
	mul.wide.s32 	%rd10, %r32, 4;
	add.s64 	%rd11, %rd3, %rd10;
	ld.global.f32 	%f7, [%rd11];
	fma.rn.f32 	%f8, %f7, 0f3DE38E39, %f6;
	add.s32 	%r33, %r24, %r31;
	mul.wide.s32 	%rd12, %r33, 4;
	add.s64 	%rd13, %rd3, %rd12;
	ld.global.f32 	%f9, [%rd13];
	fma.rn.f32 	%f10, %f9, 0f3DE38E39, %f8;
	add.s32 	%r34, %r28, %r31;
	mul.wide.s32 	%rd14, %r34, 4;
	add.s64 	%rd15, %rd3, %rd14;
	ld.global.f32 	%f11, [%rd15];
	fma.rn.f32 	%f12, %f11, 0f3DE38E39, %f10;
	add.s32 	%r35, %r9, 1;
	setp.lt.u32 	%p10, %r35, %r6;
	selp.b32 	%r36, %r35, %r13, %p10;
	mul.lo.s32 	%r37, %r36, %r3;
	add.s32 	%r38, %r17, %r37;
	mul.wide.s32 	%rd16, %r38, 4;
	add.s64 	%rd17, %rd3, %rd16;
	ld.global.f32 	%f13, [%rd17];
	fma.rn.f32 	%f14, %f13, 0f3DE38E39, %f12;
	add.s32 	%r39, %r24, %r37;
	mul.wide.s32 	%rd18, %r39, 4;
	add.s64 	%rd19, %rd3, %rd18;
	ld.global.f32 	%f15, [%rd19];
	fma.rn.f32 	%f16, %f15, 0f3DE38E39, %f14;
	add.s32 	%r40, %r28, %r37;
	mul.wide.s32 	%rd20, %r40, 4;
	add.s64 	%rd21, %rd3, %rd20;
	ld.global.f32 	%f17, [%rd21];
	fma.rn.f32 	%f18, %f17, 0f3DE38E39, %f16;
	cvta.to.global.u64 	%rd22, %rd2;
	mad.lo.s32 	%r41, %r9, %r3, %r12;
	mul.wide.s32 	%rd23, %r41, 4;
	add.s64 	%rd24, %rd22, %rd23;
	st.global.f32 	[%rd24], %f18;
	ret;

}
	// .globl	_Z15apply_stencil_1I13Out2DAccessorIfE4InitIfEEvT_T0_
.visible .entry _Z15apply_stencil_1I13Out2DAccessorIfE4InitIfEEvT_T0_(
	.param .align 8 .b8 _Z15apply_stencil_1I13Out2DAccessorIfE4InitIfEEvT_T0__param_0[8],
	.param .align 1 .b8 _Z15apply_stencil_1I13Out2DAccessorIfE4InitIfEEvT_T0__param_1[1]
)
{
	.reg .pred 	%p<4>;
	.reg .b32 	%r<21>;
	.reg .b32 	%f<2>;
	.reg .b64 	%rd<5>;

	ld.param.u64 	%rd1, [_Z15apply_stencil_1I13Out2DAccessorIfE4InitIfEEvT_T0__param_0];
	cvta.to.global.u64 	%rd2, %rd1;
	mov.u32 	%r1, %ctaid.x;
	mov.u32 	%r2, %ctaid.y;
	add.s32 	%r3, %r1, %r2;
	and.b32  	%r4, %r3, 1;
	setp.eq.b32 	%p1, %r4, 1;
	selp.f32 	%f1, 0f00000000, 0f3F800000, %p1;
	mov.u32 	%r5, %nctaid.x;
	mov.u32 	%r6, %ntid.x;
	mul.lo.s32 	%r7, %r5, %r6;
	mov.u32 	%r8, %nctaid.y;
	mov.u32 	%r9, %ntid.y;
	mul.lo.s32 	%r10, %r8, %r9;
	mov.u32 	%r11, %tid.y;
	mad.lo.s32 	%r12, %r2, %r9, %r11;
	mov.u32 	%r13, %tid.x;
	mad.lo.s32 	%r14, %r1, %r6, %r13;
	setp.lt.u32 	%p2, %r12, %r10;
	add.s32 	%r15, %r10, -1;
	selp.b32 	%r16, %r12, %r15, %p2;
	setp.lt.s32 	%p3, %r14, %r7;
	add.s32 	%r17, %r7, -1;
	max.s32 	%r18, %r14, 0;
	selp.b32 	%r19, %r18, %r17, %p3;
	mad.lo.s32 	%r20, %r16, %r7, %r19;
	mul.wide.s32 	%rd3, %r20, 4;
	add.s64 	%rd4, %rd2, %rd3;
	st.global.f32 	[%rd4], %f1;
	ret;

}
	// .globl	_Z15apply_stencil_2I12In2DAccessorIfE13Out2DAccessorIfE10Average3x3IfEEvT_T0_T1_
.visible .entry _Z15apply_stencil_2I12In2DAccessorIfE13Out2DAccessorIfE10Average3x3IfEEvT_T0_T1_(
	.param .align 8 .b8 _Z15apply_stencil_2I12In2DAccessorIfE13Out2DAccessorIfE10Average3x3IfEEvT_T0_T1__param_0[8],
	.param .align 8 .b8 _Z15apply_stencil_2I12In2DAccessorIfE13Out2DAccessorIfE10Average3x3IfEEvT_T0_T1__param_1[8],
	.param .align 1 .b8 _Z15apply_stencil_2I12In2DAccessorIfE13Out2DAccessorIfE10Average3x3IfEEvT_T0_T1__param_2[1]
)
{
	.reg .pred 	%p<7>;
	.reg .b32 	%r<41>;
	.reg .b32 	%f<19>;
	.reg .b64 	%rd<24>;

	ld.param.u64 	%rd1, [_Z15apply_stencil_2I12In2DAccessorIfE13Out2DAccessorIfE10Average3x3IfEEvT_T0_T1__param_1];
	ld.param.u64 	%rd2, [_Z15apply_stencil_2I12In2DAccessorIfE13Out2DAccessorIfE10Average3x3IfEEvT_T0_T1__param_0];
	cvta.to.global.u64 	%rd3, %rd2;
	cvta.to.global.u64 	%rd4, %rd1;
	mov.u32 	%r1, %nctaid.x;
	mov.u32 	%r2, %ntid.x;
	mul.lo.s32 	%r3, %r1, %r2;
	mov.u32 	%r4, %nctaid.y;
	mov.u32 	%r5, %ntid.y;
	mul.lo.s32 	%r6, %r4, %r5;
	mov.u32 	%r7, %ctaid.y;
	mov.u32 	%r8, %tid.y;
	mad.lo.s32 	%r9, %r7, %r5, %r8;
	mov.u32 	%r10, %ctaid.x;
	mov.u32 	%r11, %tid.x;
	mad.lo.s32 	%r12, %r10, %r2, %r11;
	add.s32 	%r13, %r12, -1;
	setp.gt.u32 	%p1, %r9, %r6;
	max.u32 	%r14, %r9, 1;
	selp.b32 	%r15, %r6, %r14, %p1;
	add.s32 	%r16, %r15, -1;
	setp.lt.s32 	%p2, %r13, %r3;
	add.s32 	%r17, %r3, -1;
	max.s32 	%r18, %r13, 0;
	selp.b32 	%r19, %r18, %r17, %p2;
	mul.lo.s32 	%r20, %r16, %r3;
	add.s32 	%r21, %r20, %r19;
	mul.wide.s32 	%rd5, %r21, 4;
	add.s64 	%rd6, %rd3, %rd5;
	ld.global.f32 	%f1, [%rd6];
	setp.lt.s32 	%p3, %r12, %r3;
	max.s32 	%r22, %r12, 0;
	selp.b32 	%r23, %r22, %r17, %p3;
	add.s32 	%r24, %r20, %r23;
	mul.wide.s32 	%rd7, %r24, 4;
	add.s64 	%rd8, %rd3, %rd7;
	ld.global.f32 	%f2, [%rd8];
	add.f32 	%f3, %f1, %f2;
	add.s32 	%r25, %r12, 1;
	setp.lt.s32 	%p4, %r25, %r3;
	max.s32 	%r26, %r25, 0;
	selp.b32 	%r27, %r26, %r17, %p4;
	add.s32 	%r28, %r20, %r27;
	mul.wide.s32 	%rd9, %r28, 4;
	add.s64 	%rd10, %rd3, %rd9;
	ld.global.f32 	%f4, [%rd10];
	add.f32 	%f5, %f3, %f4;
	setp.lt.u32 	%p5, %r9, %r6;
	add.s32 	%r29, %r6, -1;
	selp.b32 	%r30, %r9, %r29, %p5;
	mul.lo.s32 	%r31, %r30, %r3;
	add.s32 	%r32, %r31, %r19;
	mul.wide.s32 	%rd11, %r32, 4;
	add.s64 	%rd12, %rd3, %rd11;
	ld.global.f32 	%f6, [%rd12];
	add.f32 	%f7, %f5, %f6;
	add.s32 	%r33, %r31, %r23;
	mul.wide.s32 	%rd13, %r33, 4;
	add.s64 	%rd14, %rd3, %rd13;
	ld.global.f32 	%f8, [%rd14];
	add.f32 	%f9, %f7, %f8;
	add.s32 	%r34, %r31, %r27;
	mul.wide.s32 	%rd15, %r34, 4;
	add.s64 	%rd16, %rd3, %rd15;
	ld.global.f32 	%f10, [%rd16];
	add.f32 	%f11, %f9, %f10;
	add.s32 	%r35, %r9, 1;
	setp.lt.u32 	%p6, %r35, %r6;
	selp.b32 	%r36, %r35, %r29, %p6;
	mul.lo.s32 	%r37, %r36, %r3;
	add.s32 	%r38, %r37, %r19;
	mul.wide.s32 	%rd17, %r38, 4;
	add.s64 	%rd18, %rd3, %rd17;
	ld.global.f32 	%f12, [%rd18];
	add.f32 	%f13, %f11, %f12;
	add.s32 	%r39, %r37, %r23;
	mul.wide.s32 	%rd19, %r39, 4;
	add.s64 	%rd20, %rd3, %rd19;
	ld.global.f32 	%f14, [%rd20];
	add.f32 	%f15, %f13, %f14;
	add.s32 	%r40, %r37, %r27;
	mul.wide.s32 	%rd21, %r40, 4;
	add.s64 	%rd22, %rd3, %rd21;
	ld.global.f32 	%f16, [%rd22];
	add.f32 	%f17, %f15, %f16;
	mul.f32 	%f18, %f17, 0f3DE38E39;
	add.s64 	%rd23, %rd4, %rd13;
	st.global.f32 	[%rd23], %f18;
	ret;

}


// ===== COMPILED SASS (sm_100) =====

	.target	sm_100

	.elftype	@"ET_EXEC"


//--------------------- .note.nv.tkinfo           --------------------------
	.section	.note.nv.tkinfo,"",@"SHT_NOTE"
	.sectionflags	@"SHF_NOTE_NV_TKINFO"
	.tkinfo
        /*0018*/ 	.word	0x00000002
        /*0030*/ 	.string	""
        /*0030*/ 	.string	"ptxas"
        /*0030*/ 	.string	"Cuda compilation tools, release 13.0, V13.0.88"
        /*0030*/ 	.string	"Build cuda_13.0.r13.0/compiler.36424714_0"
        /*0030*/ 	.string	"-arch sm_100 -m 64 "



//--------------------- .note.nv.cuinfo           --------------------------
	.section	.note.nv.cuinfo,"",@"SHT_NOTE"
	.sectionflags	@"SHF_NOTE_NV_CUINFO"
        /*0018*/ 	.short	0x0002
        /*001a*/ 	.short	0x0064
        /*001c*/ 	.short	0x0082
	.zero		2


//--------------------- .nv.info                  --------------------------
	.section	.nv.info,"",@"SHT_CUDA_INFO"
	.align	4


	//----- nvinfo : EIATTR_REGCOUNT
	.align		4
        /*0000*/ 	.byte	0x04, 0x2f
        /*0002*/ 	.short	(.L_1 - .L_0)
	.align		4
.L_0:
        /*0004*/ 	.word	index@(_Z16apply_3x3averagePKfPf)
        /*0008*/ 	.word	0x0000001a


	//----- nvinfo : EIATTR_FRAME_SIZE
	.align		4
.L_1:
        /*000c*/ 	.byte	0x04, 0x11
        /*000e*/ 	.short	(.L_3 - .L_2)
	.align		4
.L_2:
        /*0010*/ 	.word	index@(_Z16apply_3x3averagePKfPf)
        /*0014*/ 	.word	0x00000000


	//----- nvinfo : EIATTR_REGCOUNT
	.align		4
.L_3:
        /*0018*/ 	.byte	0x04, 0x2f
        /*001a*/ 	.short	(.L_5 - .L_4)
	.align		4
.L_4:
        /*001c*/ 	.word	index@(_Z15apply_stencil_1I13Out2DAccessorIfE4InitIfEEvT_T0_)
        /*0020*/ 	.word	0x0000000c


	//----- nvinfo : EIATTR_FRAME_SIZE
	.align		4
.L_5:
        /*0024*/ 	.byte	0x04, 0x11
        /*0026*/ 	.short	(.L_7 - .L_6)
	.align		4
.L_6:
        /*0028*/ 	.word	index@(_Z15apply_stencil_1I13Out2DAccessorIfE4InitIfEEvT_T0_)
        /*002c*/ 	.word	0x00000000


	//----- nvinfo : EIATTR_REGCOUNT
	.align		4
.L_7:
        /*0030*/ 	.byte	0x04, 0x2f
        /*0032*/ 	.short	(.L_9 - .L_8)
	.align		4
.L_8:
        /*0034*/ 	.word	index@(_Z15apply_stencil_2I12In2DAccessorIfE13Out2DAccessorIfE10Average3x3IfEEvT_T0_T1_)
        /*0038*/ 	.word	0x0000001c


	//----- nvinfo : EIATTR_FRAME_SIZE
	.align		4
.L_9:
        /*003c*/ 	.byte	0x04, 0x11
        /*003e*/ 	.short	(.L_11 - .L_10)
	.align		4
.L_10:
        /*0040*/ 	.word	index@(_Z15apply_stencil_2I12In2DAccessorIfE13Out2DAccessorIfE10Average3x3IfEEvT_T0_T1_)
        /*0044*/ 	.word	0x00000000


	//----- nvinfo : EIATTR_MIN_STACK_SIZE
	.align		4
.L_11:
        /*0048*/ 	.byte	0x04, 0x12
        /*004a*/ 	.short	(.L_13 - .L_12)
	.align		4
.L_12:
        /*004c*/ 	.word	index@(_Z15apply_stencil_2I12In2DAccessorIfE13Out2DAccessorIfE10Average3x3IfEEvT_T0_T1_)
        /*0050*/ 	.word	0x00000000


	//----- nvinfo : EIATTR_MIN_STACK_SIZE
	.align		4
.L_13:
        /*0054*/ 	.byte	0x04, 0x12
        /*0056*/ 	.short	(.L_15 - .L_14)
	.align		4
.L_14:
        /*0058*/ 	.word	index@(_Z15apply_stencil_1I13Out2DAccessorIfE4InitIfEEvT_T0_)
        /*005c*/ 	.word	0x00000000


	//----- nvinfo : EIATTR_MIN_STACK_SIZE
	.align		4
.L_15:
        /*0060*/ 	.byte	0x04, 0x12
        /*0062*/ 	.short	(.L_17 - .L_16)
	.align		4
.L_16:
        /*0064*/ 	.word	index@(_Z16apply_3x3averagePKfPf)
        /*0068*/ 	.word	0x00000000
.L_17:


//--------------------- .nv.compat                --------------------------
	.section	.nv.compat,"",@"SHT_CUDA_COMPAT_INFO"
	.align	4
        /*0000*/ 	.byte	0x02, 0x09, 0x00, 0x00, 0x02, 0x02, 0x01, 0x00, 0x02, 0x05, 0x05, 0x00, 0x03, 0x07, 0x01, 0x01
        /*0010*/ 	.byte	0x02, 0x03, 0x00, 0x00, 0x02, 0x06, 0x01, 0x00, 0x04, 0x0b, 0x08, 0x00, 0x09, 0x00, 0x00, 0x00
        /*0020*/ 	.byte	0x00, 0x00, 0x00, 0x00


//--------------------- .nv.info._Z15apply_stencil_2I12In2DAccessorIfE13Out2DAccessorIfE10Average3x3IfEEvT_T0_T1_ --------------------------
	.section	.nv.info._Z15apply_stencil_2I12In2DAccessorIfE13Out2DAccessorIfE10Average3x3IfEEvT_T0_T1_,"",@"SHT_CUDA_INFO"
	.sectionflags	@""
	.align	4


	//----- nvinfo : EIATTR_CUDA_API_VERSION
	.align		4
        /*0000*/ 	.byte	0x04, 0x37
        /*0002*/ 	.short	(.L_19 - .L_18)
.L_18:
        /*0004*/ 	.word	0x00000082


	//----- nvinfo : EIATTR_KPARAM_INFO
	.align		4
.L_19:
        /*0008*/ 	.byte	0x04, 0x17
        /*000a*/ 	.short	(.L_21 - .L_20)
.L_20:
        /*000c*/ 	.word	0x00000000
        /*0010*/ 	.short	0x0002
        /*0012*/ 	.short	0x0010
        /*0014*/ 	.byte	0x00, 0xf0, 0x05, 0x00


	//----- nvinfo : EIATTR_KPARAM_INFO
	.align		4
.L_21:
        /*0018*/ 	.byte	0x04, 0x17
        /*001a*/ 	.short	(.L_23 - .L_22)
.L_22:
        /*001c*/ 	.word	0x00000000
        /*0020*/ 	.short	0x0001
        /*0022*/ 	.short	0x0008
        /*0024*/ 	.byte	0x00, 0xf0, 0x21, 0x00


	//----- nvinfo : EIATTR_KPARAM_INFO
	.align		4
.L_23:
        /*0028*/ 	.byte	0x04, 0x17
        /*002a*/ 	.short	(.L_25 - .L_24)
.L_24:
        /*002c*/ 	.word	0x00000000
        /*0030*/ 	.short	0x0000
        /*0032*/ 	.short	0x0000
        /*0034*/ 	.byte	0x00, 0xf0, 0x21, 0x00


	//----- nvinfo : EIATTR_SPARSE_MMA_MASK
	.align		4
.L_25:
        /*0038*/ 	.byte	0x03, 0x50
        /*003a*/ 	.short	0x0000


	//----- nvinfo : EIATTR_MAXREG_COUNT
	.align		4
        /*003c*/ 	.byte	0x03, 0x1b
        /*003e*/ 	.short	0x00ff


	//----- nvinfo : EIATTR_MERCURY_ISA_VERSION
	.align		4
        /*0040*/ 	.byte	0x03, 0x5f
        /*0042*/ 	.short	0x0101


	//----- nvinfo : EIATTR_VRC_CTA_INIT_COUNT
	.align		4
        /*0044*/ 	.byte	0x02, 0x4a
	.zero		1
	.zero		1


	//----- nvinfo : EIATTR_EXIT_INSTR_OFFSETS
	.align		4
        /*0048*/ 	.byte	0x04, 0x1c
        /*004a*/ 	.short	(.L_27 - .L_26)


	//   ....[0]....
.L_26:
        /*004c*/ 	.word	0x000004b0


	//----- nvinfo : EIATTR_CBANK_PARAM_SIZE
	.align		4
.L_27:
        /*0050*/ 	.byte	0x03, 0x19
        /*0052*/ 	.short	0x0011


	//----- nvinfo : EIATTR_PARAM_CBANK
	.align		4
        /*0054*/ 	.byte	0x04, 0x0a
        /*0056*/ 	.short	(.L_29 - .L_28)
	.align		4
.L_28:
        /*0058*/ 	.word	index@(.nv.constant0._Z15apply_stencil_2I12In2DAccessorIfE13Out2DAccessorIfE10Average3x3IfEEvT_T0_T1_)
        /*005c*/ 	.short	0x0380
        /*005e*/ 	.short	0x0011


	//----- nvinfo : EIATTR_SW_WAR
	.align		4
.L_29:
        /*0060*/ 	.byte	0x04, 0x36
        /*0062*/ 	.short	(.L_31 - .L_30)
.L_30:
        /*0064*/ 	.word	0x00000008
.L_31:


//--------------------- .nv.info._Z15apply_stencil_1I13Out2DAccessorIfE4InitIfEEvT_T0_ --------------------------
	.section	.nv.info._Z15apply_stencil_1I13Out2DAccessorIfE4InitIfEEvT_T0_,"",@"SHT_CUDA_INFO"
	.sectionflags	@""
	.align	4


	//----- nvinfo : EIATTR_CUDA_API_VERSION
	.align		4
        /*0000*/ 	.byte	0x04, 0x37
        /*0002*/ 	.short	(.L_33 - .L_32)
.L_32:
        /*0004*/ 	.word	0x00000082


	//----- nvinfo : EIATTR_KPARAM_INFO
	.align		4
.L_33:
        /*0008*/ 	.byte	0x04, 0x17
        /*000a*/ 	.short	(.L_35 - .L_34)
.L_34:
        /*000c*/ 	.word	0x00000000
        /*0010*/ 	.short	0x0001
        /*0012*/ 	.short	0x0008
        /*0014*/ 	.byte	0x00, 0xf0, 0x05, 0x00


	//----- nvinfo : EIATTR_KPARAM_INFO
	.align		4
.L_35:
        /*0018*/ 	.byte	0x04, 0x17
        /*001a*/ 	.short	(.L_37 - .L_36)
.L_36:
        /*001c*/ 	.word	0x00000000
        /*0020*/ 	.short	0x0000
        /*0022*/ 	.short	0x0000
        /*0024*/ 	.byte	0x00, 0xf0, 0x21, 0x00


	//----- nvinfo : EIATTR_SPARSE_MMA_MASK
	.align		4
.L_37:
        /*0028*/ 	.byte	0x03, 0x50
        /*002a*/ 	.short	0x0000


	//----- nvinfo : EIATTR_MAXREG_COUNT
	.align		4
        /*002c*/ 	.byte	0x03, 0x1b
        /*002e*/ 	.short	0x00ff


	//----- nvinfo : EIATTR_MERCURY_ISA_VERSION
	.align		4
        /*0030*/ 	.byte	0x03, 0x5f
        /*0032*/ 	.short	0x0101


	//----- nvinfo : EIATTR_VRC_CTA_INIT_COUNT
	.align		4
        /*0034*/ 	.byte	0x02, 0x4a
	.zero		1
	.zero		1


	//----- nvinfo : EIATTR_EXIT_INSTR_OFFSETS
	.align		4
        /*0038*/ 	.byte	0x04, 0x1c
        /*003a*/ 	.short	(.L_39 - .L_38)


	//   ....[0]....
.L_38:
        /*003c*/ 	.word	0x000001b0


	//----- nvinfo : EIATTR_CBANK_PARAM_SIZE
	.align		4
.L_39:
        /*0040*/ 	.byte	0x03, 0x19
        /*0042*/ 	.short	0x0009


	//----- nvinfo : EIATTR_PARAM_CBANK
	.align		4
        /*0044*/ 	.byte	0x04, 0x0a
        /*0046*/ 	.short	(.L_41 - .L_40)
	.align		4
.L_40:
        /*0048*/ 	.word	index@(.nv.constant0._Z15apply_stencil_1I13Out2DAccessorIfE4InitIfEEvT_T0_)
        /*004c*/ 	.short	0x0380
        /*004e*/ 	.short	0x0009


	//----- nvinfo : EIATTR_SW_WAR
	.align		4
.L_41:
        /*0050*/ 	.byte	0x04, 0x36
        /*0052*/ 	.short	(.L_43 - .L_42)
.L_42:
        /*0054*/ 	.word	0x00000008
.L_43:


//--------------------- .nv.info._Z16apply_3x3averagePKfPf --------------------------
	.section	.nv.info._Z16apply_3x3averagePKfPf,"",@"SHT_CUDA_INFO"
	.sectionflags	@""
	.align	4


	//----- nvinfo : EIATTR_CUDA_API_VERSION
	.align		4
        /*0000*/ 	.byte	0x04, 0x37
        /*0002*/ 	.short	(.L_45 - .L_44)
.L_44:
        /*0004*/ 	.word	0x00000082


	//----- nvinfo : EIATTR_KPARAM_INFO
	.align		4
.L_45:
        /*0008*/ 	.byte	0x04, 0x17
        /*000a*/ 	.short	(.L_47 - .L_46)
.L_46:
        /*000c*/ 	.word	0x00000000
        /*0010*/ 	.short	0x0001
        /*0012*/ 	.short	0x0008
        /*0014*/ 	.byte	0x00, 0xf5, 0x21, 0x00


	//----- nvinfo : EIATTR_KPARAM_INFO
	.align		4
.L_47:
        /*0018*/ 	.byte	0x04, 0x17
        /*001a*/ 	.short	(.L_49 - .L_48)
.L_48:
        /*001c*/ 	.word	0x00000000
        /*0020*/ 	.short	0x0000
        /*0022*/ 	.short	0x0000
        /*0024*/ 	.byte	0x00, 0xf5, 0x21, 0x00


	//----- nvinfo : EIATTR_SPARSE_MMA_MASK
	.align		4
.L_49:
        /*0028*/ 	.byte	0x03, 0x50
        /*002a*/ 	.short	0x0000


	//----- nvinfo : EIATTR_MAXREG_COUNT
	.align		4
        /*002c*/ 	.byte	0x03, 0x1b
        /*002e*/ 	.short	0x00ff


	//----- nvinfo : EIATTR_MERCURY_ISA_VERSION
	.align		4
        /*0030*/ 	.byte	0x03, 0x5f
        /*0032*/ 	.short	0x0101


	//----- nvinfo : EIATTR_VRC_CTA_INIT_COUNT
	.align		4
        /*0034*/ 	.byte	0x02, 0x4a
	.zero		1
	.zero		1


	//----- nvinfo : EIATTR_EXIT_INSTR_OFFSETS
	.align		4
        /*0038*/ 	.byte	0x04, 0x1c
        /*003a*/ 	.short	(.L_51 - .L_50)


	//   ....[0]....
.L_50:
        /*003c*/ 	.word	0x00000510


	//----- nvinfo : EIATTR_CBANK_PARAM_SIZE
	.align		4
.L_51:
        /*0040*/ 	.byte	0x03, 0x19
        /*0042*/ 	.short	0x0010


	//----- nvinfo : EIATTR_PARAM_CBANK
	.align		4
        /*0044*/ 	.byte	0x04, 0x0a
        /*0046*/ 	.short	(.L_53 - .L_52)
	.align		4
.L_52:
        /*0048*/ 	.word	index@(.nv.constant0._Z16apply_3x3averagePKfPf)
        /*004c*/ 	.short	0x0380
        /*004e*/ 	.short	0x0010


	//----- nvinfo : EIATTR_SW_WAR
	.align		4
.L_53:
        /*0050*/ 	.byte	0x04, 0x36
        /*0052*/ 	.short	(.L_55 - .L_54)
.L_54:
        /*0054*/ 	.word	0x00000008
.L_55:


//--------------------- .nv.callgraph             --------------------------
	.section	.nv.callgraph,"",@"SHT_CUDA_CALLGRAPH"
	.align	4
	.sectionentsize	8
	.align		4
        /*0000*/ 	.word	0x00000000
	.align		4
        /*0004*/ 	.word	0xffffffff
	.align		4
        /*0008*/ 	.word	0x00000000
	.align		4
        /*000c*/ 	.word	0xfffffffe
	.align		4
        /*0010*/ 	.word	0x00000000
	.align		4
        /*0014*/ 	.word	0xfffffffd
	.align		4
        /*0018*/ 	.word	0x00000000
	.align		4
        /*001c*/ 	.word	0xfffffffc


//--------------------- .text._Z15apply_stencil_2I12In2DAccessorIfE13Out2DAccessorIfE10Average3x3IfEEvT_T0_T1_ --------------------------
	.section	.text._Z15apply_stencil_2I12In2DAccessorIfE13Out2DAccessorIfE10Average3x3IfEEvT_T0_T1_,"ax",@progbits
	.align	128
        .global         _Z15apply_stencil_2I12In2DAccessorIfE13Out2DAccessorIfE10Average3x3IfEEvT_T0_T1_
        .type           _Z15apply_stencil_2I12In2DAccessorIfE13Out2DAccessorIfE10Average3x3IfEEvT_T0_T1_,@function
        .size           _Z15apply_stencil_2I12In2DAccessorIfE13Out2DAccessorIfE10Average3x3IfEEvT_T0_T1_,(.L_x_3 - _Z15apply_stencil_2I12In2DAccessorIfE13Out2DAccessorIfE10Average3x3IfEEvT_T0_T1_)
        .other          _Z15apply_stencil_2I12In2DAccessorIfE13Out2DAccessorIfE10Average3x3IfEEvT_T0_T1_,@"STO_CUDA_ENTRY STV_DEFAULT"
_Z15apply_stencil_2I12In2DAccessorIfE13Out2DAccessorIfE10Average3x3IfEEvT_T0_T1_:
.text._Z15apply_stencil_2I12In2DAccessorIfE13Out2DAccessorIfE10Average3x3IfEEvT_T0_T1_:
[----:B------:R-:W-:Y:S01]  /*0000*/  LDC R1, c[0x0][0x37c] ;  /* 0x0000df00ff017b82 */ /* 0x000fe20000000800 */
[----:B------:R-:W0:Y:S01]  /*0010*/  S2R R7, SR_TID.X ;  /* 0x0000000000077919 */ /* 0x000e220000002100 */
[----:B------:R-:W1:Y:S06]  /*0020*/  LDCU UR4, c[0x0][0x370] ;  /* 0x00006e00ff0477ac */ /* 0x000e6c0008000800 */
[----:B------:R-:W0:Y:S01]  /*0030*/  S2UR UR7, SR_CTAID.X ;  /* 0x00000000000779c3 */ /* 0x000e220000002500 */
[----:B------:R-:W2:Y:S07]  /*0040*/  S2R R11, SR_TID.Y ;  /* 0x00000000000b7919 */ /* 0x000eae0000002200 */
[----:B------:R-:W0:Y:S01]  /*0050*/  LDC R4, c[0x0][0x360] ;  /* 0x0000d800ff047b82 */ /* 0x000e220000000800 */
[----:B------:R-:W3:Y:S07]  /*0060*/  LDCU UR5, c[0x0][0x374] ;  /* 0x00006e80ff0577ac */ /* 0x000eee0008000800 */
[----:B------:R-:W2:Y:S08]  /*0070*/  S2UR UR6, SR_CTAID.Y ;  /* 0x00000000000679c3 */ /* 0x000eb00000002600 */
[----:B------:R-:W2:Y:S01]  /*0080*/  LDC R6, c[0x0][0x364] ;  /* 0x0000d900ff067b82 */ /* 0x000ea20000000800 */
[----:B0-----:R-:W-:-:S07]  /*0090*/  IMAD R7, R4, UR7, R7 ;  /* 0x0000000704077c24 */ /* 0x001fce000f8e0207 */
[----:B------:R-:W0:Y:S01]  /*00a0*/  LDC.64 R2, c[0x0][0x380] ;  /* 0x0000e000ff027b82 */ /* 0x000e220000000a00 */
[----:B-1----:R-:W-:Y:S01]  /*00b0*/  IMAD R4, R4, UR4, RZ ;  /* 0x0000000404047c24 */ /* 0x002fe2000f8e02ff */
[C---:B------:R-:W-:Y:S02]  /*00c0*/  IADD3 R15, PT, PT, R7.reuse, 0x1, RZ ;  /* 0x00000001070f7810 */ /* 0x040fe40007ffe0ff */
[----:B------:R-:W-:Y:S02]  /*00d0*/  IADD3 R9, PT, PT, R7, -0x1, RZ ;  /* 0xffffffff07097810 */ /* 0x000fe40007ffe0ff */
[----:B------:R-:W-:Y:S02]  /*00e0*/  ISETP.GE.AND P0, PT, R15, R4, PT ;  /* 0x000000040f00720c */ /* 0x000fe40003f06270 */
[----:B------:R-:W-:Y:S02]  /*00f0*/  IADD3 R5, PT, PT, R4, -0x1, RZ ;  /* 0xffffffff04057810 */ /* 0x000fe40007ffe0ff */
[----:B------:R-:W-:-:S02]  /*0100*/  VIMNMX R8, PT, PT, RZ, R7, !PT ;  /* 0x00000007ff087248 */ /* 0x000fc40007fe0100 */
[----:B------:R-:W-:Y:S01]  /*0110*/  ISETP.GE.AND P1, PT, R9, R4, PT ;  /* 0x000000040900720c */ /* 0x000fe20003f26270 */
[C---:B--2---:R-:W-:Y:S01]  /*0120*/  IMAD R11, R6.reuse, UR6, R11 ;  /* 0x00000006060b7c24 */ /* 0x044fe2000f8e020b */
[----:B------:R-:W-:Y:S01]  /*0130*/  VIMNMX R0, PT, PT, RZ, R9, !PT ;  /* 0x00000009ff007248 */ /* 0x000fe20007fe0100 */
[----:B---3--:R-:W-:Y:S01]  /*0140*/  IMAD R6, R6, UR5, RZ ;  /* 0x0000000506067c24 */ /* 0x008fe2000f8e02ff */
[----:B------:R-:W1:Y:S02]  /*0150*/  LDCU.64 UR4, c[0x0][0x358] ;  /* 0x00006b00ff0477ac */ /* 0x000e640008000a00 */
[C---:B------:R-:W-:Y:S02]  /*0160*/  VIMNMX.U32 R13, PT, PT, R11.reuse, 0x1, !PT ;  /* 0x000000010b0d7848 */ /* 0x040fe40007fe0000 */
[----:B------:R-:W-:Y:S02]  /*0170*/  ISETP.GT.U32.AND P2, PT, R11, R6, PT ;  /* 0x000000060b00720c */ /* 0x000fe40003f44070 */
[----:B------:R-:W-:-:S02]  /*0180*/  SEL R9, R0, R5, !P1 ;  /* 0x0000000500097207 */ /* 0x000fc40004800000 */
[----:B------:R-:W-:Y:S02]  /*0190*/  SEL R13, R6, R13, P2 ;  /* 0x0000000d060d7207 */ /* 0x000fe40001000000 */
[----:B------:R-:W-:Y:S02]  /*01a0*/  ISETP.GE.AND P2, PT, R7, R4, PT ;  /* 0x000000040700720c */ /* 0x000fe40003f46270 */
[----:B------:R-:W-:Y:S02]  /*01b0*/  IADD3 R13, PT, PT, R13, -0x1, RZ ;  /* 0xffffffff0d0d7810 */ /* 0x000fe40007ffe0ff */
[----:B------:R-:W-:Y:S02]  /*01c0*/  SEL R7, R8, R5, !P2 ;  /* 0x0000000508077207 */ /* 0x000fe40005000000 */
[----:B------:R-:W-:Y:S01]  /*01d0*/  @!P0 VIMNMX R5, PT, PT, RZ, R15, !PT ;  /* 0x0000000fff058248 */ /* 0x000fe20007fe0100 */
[CC--:B------:R-:W-:Y:S01]  /*01e0*/  IMAD R19, R4.reuse, R13.reuse, R9 ;  /* 0x0000000d04137224 */ /* 0x0c0fe200078e0209 */
[----:B------:R-:W-:Y:S01]  /*01f0*/  ISETP.GE.U32.AND P0, PT, R11, R6, PT ;  /* 0x000000060b00720c */ /* 0x000fe20003f06070 */
[-C--:B------:R-:W-:Y:S01]  /*0200*/  IMAD R15, R4, R13.reuse, R7 ;  /* 0x0000000d040f7224 */ /* 0x080fe200078e0207 */
[----:B------:R-:W-:Y:S01]  /*0210*/  IADD3 R8, PT, PT, R6, -0x1, RZ ;  /* 0xffffffff06087810 */ /* 0x000fe20007ffe0ff */
[----:B------:R-:W-:-:S02]  /*0220*/  IMAD R17, R4, R13, R5 ;  /* 0x0000000d04117224 */ /* 0x000fc400078e0205 */
[--C-:B0-----:R-:W-:Y:S01]  /*0230*/  IMAD.WIDE R12, R15, 0x4, R2.reuse ;  /* 0x000000040f0c7825 */ /* 0x101fe200078e0202 */
[C---:B------:R-:W-:Y:S02]  /*0240*/  SEL R10, R11.reuse, R8, !P0 ;  /* 0x000000080b0a7207 */ /* 0x040fe40004000000 */
[----:B------:R-:W-:Y:S01]  /*0250*/  IADD3 R23, PT, PT, R11, 0x1, RZ ;  /* 0x000000010b177810 */ /* 0x000fe20007ffe0ff */
[----:B------:R-:W-:Y:S02]  /*0260*/  IMAD.WIDE R18, R19, 0x4, R2 ;  /* 0x0000000413127825 */ /* 0x000fe400078e0202 */
[----:B-1----:R-:W2:Y:S02]  /*0270*/  LDG.E R13, desc[UR4][R12.64] ;  /* 0x000000040c0d7981 */ /* 0x002ea4000c1e1900 */
[----:B------:R-:W-:Y:S02]  /*0280*/  IMAD R21, R4, R10, R9 ;  /* 0x0000000a04157224 */ /* 0x000fe400078e0209 */
[----:B------:R-:W-:Y:S01]  /*0290*/  IMAD.WIDE R14, R17, 0x4, R2 ;  /* 0x00000004110e7825 */ /* 0x000fe200078e0202 */
[----:B------:R0:W2:Y:S01]  /*02a0*/  LDG.E R0, desc[UR4][R18.64] ;  /* 0x0000000412007981 */ /* 0x0000a2000c1e1900 */
[----:B------:R-:W-:-:S02]  /*02b0*/  ISETP.GE.U32.AND P0, PT, R23, R6, PT ;  /* 0x000000061700720c */ /* 0x000fc40003f06070 */
[C---:B------:R-:W-:Y:S02]  /*02c0*/  IMAD R11, R4.reuse, R10, R7 ;  /* 0x0000000a040b7224 */ /* 0x040fe400078e0207 */
[----:B------:R-:W-:Y:S01]  /*02d0*/  IMAD.WIDE R16, R21, 0x4, R2 ;  /* 0x0000000415107825 */ /* 0x000fe200078e0202 */
[----:B------:R-:W3:Y:S01]  /*02e0*/  LDG.E R14, desc[UR4][R14.64] ;  /* 0x000000040e0e7981 */ /* 0x000ee2000c1e1900 */
[----:B------:R-:W-:Y:S02]  /*02f0*/  SEL R23, R23, R8, !P0 ;  /* 0x0000000817177207 */ /* 0x000fe40004000000 */
[C---:B------:R-:W-:Y:S02]  /*0300*/  IMAD R21, R4.reuse, R10, R5 ;  /* 0x0000000a04157224 */ /* 0x040fe400078e0205 */
[----:B0-----:R-:W-:Y:S01]  /*0310*/  IMAD.WIDE R18, R11, 0x4, R2 ;  /* 0x000000040b127825 */ /* 0x001fe200078e0202 */
[----:B------:R-:W4:Y:S03]  /*0320*/  LDG.E R16, desc[UR4][R16.64] ;  /* 0x0000000410107981 */ /* 0x000f26000c1e1900 */
[----:B------:R-:W-:-:S02]  /*0330*/  IMAD R25, R4, R23, R9 ;  /* 0x0000001704197224 */ /* 0x000fc400078e0209 */
[----:B------:R-:W-:Y:S01]  /*0340*/  IMAD.WIDE R8, R21, 0x4, R2 ;  /* 0x0000000415087825 */ /* 0x000fe200078e0202 */
[----:B------:R-:W5:Y:S03]  /*0350*/  LDG.E R18, desc[UR4][R18.64] ;  /* 0x0000000412127981 */ /* 0x000f66000c1e1900 */
[CC--:B------:R-:W-:Y:S02]  /*0360*/  IMAD R21, R4.reuse, R23.reuse, R7 ;  /* 0x0000001704157224 */ /* 0x0c0fe400078e0207 */
[----:B------:R-:W-:Y:S01]  /*0370*/  IMAD.WIDE R6, R25, 0x4, R2 ;  /* 0x0000000419067825 */ /* 0x000fe200078e0202 */
[----:B------:R-:W5:Y:S03]  /*0380*/  LDG.E R8, desc[UR4][R8.64] ;  /* 0x0000000408087981 */ /* 0x000f66000c1e1900 */
[----:B------:R-:W-:-:S02]  /*0390*/  IMAD R23, R4, R23, R5 ;  /* 0x0000001704177224 */ /* 0x000fc400078e0205 */
[--C-:B------:R-:W-:Y:S01]  /*03a0*/  IMAD.WIDE R4, R21, 0x4, R2.reuse ;  /* 0x0000000415047825 */ /* 0x100fe200078e0202 */
[----:B------:R-:W5:Y:S03]  /*03b0*/  LDG.E R7, desc[UR4][R6.64] ;  /* 0x0000000406077981 */ /* 0x000f66000c1e1900 */
[----:B------:R-:W-:Y:S02]  /*03c0*/  IMAD.WIDE R20, R23, 0x4, R2 ;  /* 0x0000000417147825 */ /* 0x000fe400078e0202 */
[----:B------:R-:W5:Y:S01]  /*03d0*/  LDG.E R5, desc[UR4][R4.64] ;  /* 0x0000000404057981 */ /* 0x000f62000c1e1900 */
[----:B------:R-:W0:Y:S03]  /*03e0*/  LDC.64 R2, c[0x0][0x388] ;  /* 0x0000e200ff027b82 */ /* 0x000e260000000a00 */
[----:B------:R-:W5:Y:S01]  /*03f0*/  LDG.E R21, desc[UR4][R20.64] ;  /* 0x0000000414157981 */ /* 0x000f62000c1e1900 */
[----:B0-----:R-:W-:-:S04]  /*0400*/  IMAD.WIDE R2, R11, 0x4, R2 ;  /* 0x000000040b027825 */ /* 0x001fc800078e0202 */
[----:B--2---:R-:W-:-:S04]  /*0410*/  FADD R13, R0, R13 ;  /* 0x0000000d000d7221 */ /* 0x004fc80000000000 */
[----:B---3--:R-:W-:-:S04]  /*0420*/  FADD R13, R13, R14 ;  /* 0x0000000e0d0d7221 */ /* 0x008fc80000000000 */
[----:B----4-:R-:W-:-:S04]  /*0430*/  FADD R13, R13, R16 ;  /* 0x000000100d0d7221 */ /* 0x010fc80000000000 */
[----:B-----5:R-:W-:-:S04]  /*0440*/  FADD R13, R13, R18 ;  /* 0x000000120d0d7221 */ /* 0x020fc80000000000 */
[----:B------:R-:W-:-:S04]  /*0450*/  FADD R8, R13, R8 ;  /* 0x000000080d087221 */ /* 0x000fc80000000000 */
[----:B------:R-:W-:-:S04]  /*0460*/  FADD R8, R8, R7 ;  /* 0x0000000708087221 */ /* 0x000fc80000000000 */
[----:B------:R-:W-:-:S04]  /*0470*/  FADD R8, R8, R5 ;  /* 0x0000000508087221 */ /* 0x000fc80000000000 */
[----:B------:R-:W-:-:S04]  /*0480*/  FADD R8, R8, R21 ;  /* 0x0000001508087221 */ /* 0x000fc80000000000 */
[----:B------:R-:W-:-:S05]  /*0490*/  FMUL R5, R8, 0.11111111193895339966 ;  /* 0x3de38e3908057820 */ /* 0x000fca0000400000 */
[----:B------:R-:W-:Y:S01]  /*04a0*/  STG.E desc[UR4][R2.64], R5 ;  /* 0x0000000502007986 */ /* 0x000fe2000c101904 */
[----:B------:R-:W-:Y:S05]  /*04b0*/  EXIT ;  /* 0x000000000000794d */ /* 0x000fea0003800000 */
.L_x_0:
[----:B------:R-:W-:-:S00]  /*04c0*/  BRA `(.L_x_0) ;  /* 0xfffffffc00fc7947 */ /* 0x000fc0000383ffff */
[----:B------:R-:W-:-:S00]  /*04d0*/  NOP ;  /* 0x0000000000007918 */ /* 0x000fc00000000000 */
        /* <DEDUP_REMOVED lines=10> */
.L_x_3:


//--------------------- .text._Z15apply_stencil_1I13Out2DAccessorIfE4InitIfEEvT_T0_ --------------------------
	.section	.text._Z15apply_stencil_1I13Out2DAccessorIfE4InitIfEEvT_T0_,"ax",@progbits
	.align	128
        .global         _Z15apply_stencil_1I13Out2DAccessorIfE4InitIfEEvT_T0_
        .type           _Z15apply_stencil_1I13Out2DAccessorIfE4InitIfEEvT_T0_,@function
        .size           _Z15apply_stencil_1I13Out2DAccessorIfE4InitIfEEvT_T0_,(.L_x_4 - _Z15apply_stencil_1I13Out2DAccessorIfE4InitIfEEvT_T0_)
        .other          _Z15apply_stencil_1I13Out2DAccessorIfE4InitIfEEvT_T0_,@"STO_CUDA_ENTRY STV_DEFAULT"
_Z15apply_stencil_1I13Out2DAccessorIfE4InitIfEEvT_T0_:
.text._Z15apply_stencil_1I13Out2DAccessorIfE4InitIfEEvT_T0_:
[----:B------:R-:W-:Y:S01]  /*0000*/  LDC R1, c[0x0][0x37c] ;  /* 0x0000df00ff017b82 */ /* 0x000fe20000000800 */
[----:B------:R-:W0:Y:S01]  /*0010*/  S2R R7, SR_TID.X ;  /* 0x0000000000077919 */ /* 0x000e220000002100 */
[----:B------:R-:W1:Y:S06]  /*0020*/  LDCU UR4, c[0x0][0x370] ;  /* 0x00006e00ff0477ac */ /* 0x000e6c0008000800 */
[----:B------:R-:W0:Y:S01]  /*0030*/  LDC R4, c[0x0][0x360] ;  /* 0x0000d800ff047b82 */ /* 0x000e220000000800 */
[----:B------:R-:W2:Y:S01]  /*0040*/  S2R R0, SR_CTAID.Y ;  /* 0x0000000000007919 */ /* 0x000ea20000002600 */
[----:B------:R-:W3:Y:S01]  /*0050*/  LDCU UR5, c[0x0][0x374] ;  /* 0x00006e80ff0577ac */ /* 0x000ee20008000800 */
[----:B------:R-:W2:Y:S05]  /*0060*/  S2R R6, SR_TID.Y ;  /* 0x0000000000067919 */ /* 0x000eaa0000002200 */
[----:B------:R-:W0:Y:S08]  /*0070*/  S2UR UR6, SR_CTAID.X ;  /* 0x00000000000679c3 */ /* 0x000e300000002500 */
[----:B------:R-:W2:Y:S08]  /*0080*/  LDC R5, c[0x0][0x364] ;  /* 0x0000d900ff057b82 */ /* 0x000eb00000000800 */
[----:B------:R-:W4:Y:S01]  /*0090*/  LDC.64 R2, c[0x0][0x380] ;  /* 0x0000e000ff027b82 */ /* 0x000f220000000a00 */
[----:B0-----:R-:W-:-:S02]  /*00a0*/  IMAD R7, R4, UR6, R7 ;  /* 0x0000000604077c24 */ /* 0x001fc4000f8e0207 */
[----:B-1----:R-:W-:-:S05]  /*00b0*/  IMAD R4, R4, UR4, RZ ;  /* 0x0000000404047c24 */ /* 0x002fca000f8e02ff */
[----:B------:R-:W-:Y:S01]  /*00c0*/  ISETP.GE.AND P1, PT, R7, R4, PT ;  /* 0x000000040700720c */ /* 0x000fe20003f26270 */
[C---:B--2---:R-:W-:Y:S01]  /*00d0*/  IMAD R6, R0.reuse, R5, R6 ;  /* 0x0000000500067224 */ /* 0x044fe200078e0206 */
[----:B------:R-:W-:Y:S01]  /*00e0*/  IADD3 R0, PT, PT, R0, UR6, RZ ;  /* 0x0000000600007c10 */ /* 0x000fe2000fffe0ff */
[----:B---3--:R-:W-:Y:S01]  /*00f0*/  IMAD R5, R5, UR5, RZ ;  /* 0x0000000505057c24 */ /* 0x008fe2000f8e02ff */
[----:B------:R-:W0:Y:S01]  /*0100*/  LDCU.64 UR4, c[0x0][0x358] ;  /* 0x00006b00ff0477ac */ /* 0x000e220008000a00 */
[----:B------:R-:W-:Y:S02]  /*0110*/  IADD3 R9, PT, PT, R4, -0x1, RZ ;  /* 0xffffffff04097810 */ /* 0x000fe40007ffe0ff */
[----:B------:R-:W-:Y:S02]  /*0120*/  LOP3.LUT R0, R0, 0x1, RZ, 0xc0, !PT ;  /* 0x0000000100007812 */ /* 0x000fe400078ec0ff */
[----:B------:R-:W-:-:S04]  /*0130*/  ISETP.GE.U32.AND P0, PT, R6, R5, PT ;  /* 0x000000050600720c */ /* 0x000fc80003f06070 */
[----:B------:R-:W-:-:S09]  /*0140*/  @!P1 VIMNMX R9, PT, PT, RZ, R7, !PT ;  /* 0x00000007ff099248 */ /* 0x000fd20007fe0100 */
[----:B------:R-:W-:Y:S02]  /*0150*/  @P0 IADD3 R6, PT, PT, R5, -0x1, RZ ;  /* 0xffffffff05060810 */ /* 0x000fe40007ffe0ff */
[----:B------:R-:W-:-:S03]  /*0160*/  ISETP.NE.U32.AND P0, PT, R0, 0x1, PT ;  /* 0x000000010000780c */ /* 0x000fc60003f05070 */
[----:B------:R-:W-:Y:S01]  /*0170*/  IMAD R9, R4, R6, R9 ;  /* 0x0000000604097224 */ /* 0x000fe200078e0209 */
[----:B------:R-:W-:-:S03]  /*0180*/  FSEL R5, RZ, 1, !P0 ;  /* 0x3f800000ff057808 */ /* 0x000fc60004000000 */
[----:B----4-:R-:W-:-:S05]  /*0190*/  IMAD.WIDE R2, R9, 0x4, R2 ;  /* 0x0000000409027825 */ /* 0x010fca00078e0202 */
[----:B0-----:R-:W-:Y:S01]  /*01a0*/  STG.E desc[UR4][R2.64], R5 ;  /* 0x0000000502007986 */ /* 0x001fe2000c101904 */
[----:B------:R-:W-:Y:S05]  /*01b0*/  EXIT ;  /* 0x000000000000794d */ /* 0x000fea0003800000 */
.L_x_1:
        /* <DEDUP_REMOVED lines=12> */
.L_x_4:


//--------------------- .text._Z16apply_3x3averagePKfPf --------------------------
	.section	.text._Z16apply_3x3averagePKfPf,"ax",@progbits
	.align	128
        .global         _Z16apply_3x3averagePKfPf
        .type           _Z16apply_3x3averagePKfPf,@function
        .size           _Z16apply_3x3averagePKfPf,(.L_x_5 - _Z16apply_3x3averagePKfPf)
        .other          _Z16apply_3x3averagePKfPf,@"STO_CUDA_ENTRY STV_DEFAULT"
_Z16apply_3x3averagePKfPf:
.text._Z16apply_3x3averagePKfPf:
[----:B------:R-:W-:Y:S01]  /*0000*/  LDC R1, c[0x0][0x37c] ;  /* 0x0000df00ff017b82 */ /* 0x000fe20000000800 */
[----:B------:R-:W0:Y:S01]  /*0010*/  S2R R4, SR_TID.X ;  /* 0x0000000000047919 */ /* 0x000e220000002100 */
[----:B------:R-:W1:Y:S06]  /*0020*/  LDCU UR4, c[0x0][0x370] ;  /* 0x00006e00ff0477ac */ /* 0x000e6c0008000800 */
[----:B------:R-:W0:Y:S01]  /*0030*/  LDC R5, c[0x0][0x360] ;  /* 0x0000d800ff057b82 */ /* 0x000e220000000800 */
[----:B------:R-:W2:Y:S01]  /*0040*/  S2R R6, SR_TID.Y ;  /* 0x0000000000067919 */ /* 0x000ea20000002200 */
[----:B------:R-:W3:Y:S06]  /*0050*/  LDCU UR6, c[0x0][0x374] ;  /* 0x00006e80ff0677ac */ /* 0x000eec0008000800 */
[----:B------:R-:W0:Y:S08]  /*0060*/  S2UR UR5, SR_CTAID.X ;  /* 0x00000000000579c3 */ /* 0x000e300000002500 */
[----:B------:R-:W2:Y:S08]  /*0070*/  S2UR UR7, SR_CTAID.Y ;  /* 0x00000000000779c3 */ /* 0x000eb00000002600 */
[----:B------:R-:W2:Y:S01]  /*0080*/  LDC R9, c[0x0][0x364] ;  /* 0x0000d900ff097b82 */ /* 0x000ea20000000800 */
[----:B0-----:R-:W-:-:S07]  /*0090*/  IMAD R4, R5, UR5, R4 ;  /* 0x0000000505047c24 */ /* 0x001fce000f8e0204 */
[----:B------:R-:W0:Y:S01]  /*00a0*/  LDC.64 R2, c[0x0][0x380] ;  /* 0x0000e000ff027b82 */ /* 0x000e220000000a00 */
[----:B-1----:R-:W-:Y:S01]  /*00b0*/  IMAD R5, R5, UR4, RZ ;  /* 0x0000000405057c24 */ /* 0x002fe2000f8e02ff */
[----:B------:R-:W1:Y:S01]  /*00c0*/  LDCU.64 UR4, c[0x0][0x358] ;  /* 0x00006b00ff0477ac */ /* 0x000e620008000a00 */
[----:B------:R-:W-:-:S03]  /*00d0*/  IADD3 R0, PT, PT, R4, -0x1, RZ ;  /* 0xffffffff04007810 */ /* 0x000fc60007ffe0ff */
[CC--:B------:R-:W-:Y:S02]  /*00e0*/  ISETP.GT.AND P4, PT, R4.reuse, R5.reuse, PT ;  /* 0x000000050400720c */ /* 0x0c0fe40003f84270 */
[----:B------:R-:W-:Y:S02]  /*00f0*/  IADD3 R7, PT, PT, R5, -0x1, RZ ;  /* 0xffffffff05077810 */ /* 0x000fe40007ffe0ff */
[C---:B------:R-:W-:Y:S02]  /*0100*/  ISETP.GT.AND P0, PT, R4.reuse, RZ, PT ;  /* 0x000000ff0400720c */ /* 0x040fe40003f04270 */
[----:B------:R-:W-:Y:S02]  /*0110*/  SEL R0, R7, R0, P4 ;  /* 0x0000000007007207 */ /* 0x000fe40002000000 */
[C---:B------:R-:W-:Y:S01]  /*0120*/  ISETP.GE.AND P1, PT, R4.reuse, R5, PT ;  /* 0x000000050400720c */ /* 0x040fe20003f26270 */
[C---:B--2---:R-:W-:Y:S01]  /*0130*/  IMAD R6, R9.reuse, UR7, R6 ;  /* 0x0000000709067c24 */ /* 0x044fe2000f8e0206 */
[----:B------:R-:W-:Y:S01]  /*0140*/  IADD3 R14, PT, PT, R4, 0x1, RZ ;  /* 0x00000001040e7810 */ /* 0x000fe20007ffe0ff */
[----:B---3--:R-:W-:Y:S01]  /*0150*/  IMAD R9, R9, UR6, RZ ;  /* 0x0000000609097c24 */ /* 0x008fe2000f8e02ff */
[----:B------:R-:W-:-:S02]  /*0160*/  SEL R12, R0, RZ, P0 ;  /* 0x000000ff000c7207 */ /* 0x000fc40000000000 */
[C---:B------:R-:W-:Y:S02]  /*0170*/  IADD3 R8, PT, PT, R6.reuse, -0x1, RZ ;  /* 0xffffffff06087810 */ /* 0x040fe40007ffe0ff */
[C---:B------:R-:W-:Y:S02]  /*0180*/  ISETP.GT.U32.AND P3, PT, R6.reuse, R9, PT ;  /* 0x000000090600720c */ /* 0x040fe40003f64070 */
[----:B------:R-:W-:Y:S02]  /*0190*/  IADD3 R11, PT, PT, R9, -0x1, RZ ;  /* 0xffffffff090b7810 */ /* 0x000fe40007ffe0ff */
[----:B------:R-:W-:Y:S02]  /*01a0*/  ISETP.NE.AND P4, PT, R6, RZ, PT ;  /* 0x000000ff0600720c */ /* 0x000fe40003f85270 */
[----:B------:R-:W-:Y:S02]  /*01b0*/  SEL R8, R11, R8, P3 ;  /* 0x000000080b087207 */ /* 0x000fe40001800000 */
[----:B------:R-:W-:-:S02]  /*01c0*/  ISETP.GE.AND P2, PT, R4, RZ, PT ;  /* 0x000000ff0400720c */ /* 0x000fc40003f46270 */
[----:B------:R-:W-:Y:S02]  /*01d0*/  ISETP.GE.AND P3, PT, R14, R5, PT ;  /* 0x000000050e00720c */ /* 0x000fe40003f66270 */
[-C--:B------:R-:W-:Y:S02]  /*01e0*/  SEL R10, R4, R7.reuse, !P1 ;  /* 0x00000007040a7207 */ /* 0x080fe40004800000 */
[----:B------:R-:W-:Y:S02]  /*01f0*/  SEL R0, R8, RZ, P4 ;  /* 0x000000ff08007207 */ /* 0x000fe40002000000 */
[----:B------:R-:W-:Y:S02]  /*0200*/  SEL R8, R14, R7, !P3 ;  /* 0x000000070e087207 */ /* 0x000fe40005800000 */
[----:B------:R-:W-:Y:S01]  /*0210*/  ISETP.GE.AND P0, PT, R4, -0x1, PT ;  /* 0xffffffff0400780c */ /* 0x000fe20003f06270 */
[----:B------:R-:W-:Y:S01]  /*0220*/  IMAD R15, R5, R0, R12 ;  /* 0x00000000050f7224 */ /* 0x000fe200078e020c */
[----:B------:R-:W-:-:S02]  /*0230*/  SEL R10, R10, RZ, P2 ;  /* 0x000000ff0a0a7207 */ /* 0x000fc40001000000 */
[----:B------:R-:W-:Y:S01]  /*0240*/  ISETP.GE.U32.AND P1, PT, R6, R9, PT ;  /* 0x000000090600720c */ /* 0x000fe20003f26070 */
[----:B0-----:R-:W-:Y:S01]  /*0250*/  IMAD.WIDE R14, R15, 0x4, R2 ;  /* 0x000000040f0e7825 */ /* 0x001fe200078e0202 */
[----:B------:R-:W-:Y:S02]  /*0260*/  SEL R8, R8, RZ, P0 ;  /* 0x000000ff08087207 */ /* 0x000fe40000000000 */
[C---:B------:R-:W-:Y:S01]  /*0270*/  SEL R13, R6.reuse, R11, !P1 ;  /* 0x0000000b060d7207 */ /* 0x040fe20004800000 */
[CC--:B------:R-:W-:Y:S01]  /*0280*/  IMAD R17, R5.reuse, R0.reuse, R10 ;  /* 0x0000000005117224 */ /* 0x0c0fe200078e020a */
[----:B------:R-:W-:Y:S01]  /*0290*/  IADD3 R22, PT, PT, R6, 0x1, RZ ;  /* 0x0000000106167810 */ /* 0x000fe20007ffe0ff */
[----:B------:R-:W-:Y:S02]  /*02a0*/  IMAD R19, R5, R0, R8 ;  /* 0x0000000005137224 */ /* 0x000fe400078e0208 */
[----:B------:R-:W-:Y:S01]  /*02b0*/  IMAD.WIDE R16, R17, 0x4, R2 ;  /* 0x0000000411107825 */ /* 0x000fe200078e0202 */
[----:B-1----:R0:W2:Y:S01]  /*02c0*/  LDG.E R0, desc[UR4][R14.64] ;  /* 0x000000040e007981 */ /* 0x0020a2000c1e1900 */
[----:B------:R-:W-:-:S02]  /*02d0*/  ISETP.GE.U32.AND P0, PT, R22, R9, PT ;  /* 0x000000091600720c */ /* 0x000fc40003f06070 */
[----:B------:R-:W-:Y:S01]  /*02e0*/  IMAD R21, R5, R13, R12 ;  /* 0x0000000d05157224 */ /* 0x000fe200078e020c */
[----:B------:R1:W3:Y:S01]  /*02f0*/  LDG.E R7, desc[UR4][R16.64] ;  /* 0x0000000410077981 */ /* 0x0002e2000c1e1900 */
[----:B------:R-:W-:Y:S01]  /*0300*/  IMAD.WIDE R18, R19, 0x4, R2 ;  /* 0x0000000413127825 */ /* 0x000fe200078e0202 */
[----:B------:R-:W-:-:S03]  /*0310*/  SEL R22, R22, R11, !P0 ;  /* 0x0000000b16167207 */ /* 0x000fc60004000000 */
[----:B------:R-:W-:Y:S01]  /*0320*/  IMAD R23, R5, R13, R10 ;  /* 0x0000000d05177224 */ /* 0x000fe200078e020a */
[----:B------:R4:W5:Y:S01]  /*0330*/  LDG.E R9, desc[UR4][R18.64] ;  /* 0x0000000412097981 */ /* 0x000962000c1e1900 */
[----:B------:R-:W-:-:S04]  /*0340*/  IMAD.WIDE R20, R21, 0x4, R2 ;  /* 0x0000000415147825 */ /* 0x000fc800078e0202 */
[----:B------:R-:W-:Y:S02]  /*0350*/  IMAD R13, R5, R13, R8 ;  /* 0x0000000d050d7224 */ /* 0x000fe400078e0208 */
[----:B0-----:R-:W-:Y:S01]  /*0360*/  IMAD.WIDE R14, R23, 0x4, R2 ;  /* 0x00000004170e7825 */ /* 0x001fe200078e0202 */
[----:B------:R-:W5:Y:S03]  /*0370*/  LDG.E R20, desc[UR4][R20.64] ;  /* 0x0000000414147981 */ /* 0x000f66000c1e1900 */
[-C--:B------:R-:W-:Y:S02]  /*0380*/  IMAD R11, R5, R22.reuse, R12 ;  /* 0x00000016050b7224 */ /* 0x080fe400078e020c */
[----:B------:R-:W-:Y:S01]  /*0390*/  IMAD.WIDE R12, R13, 0x4, R2 ;  /* 0x000000040d0c7825 */ /* 0x000fe200078e0202 */
[----:B------:R-:W5:Y:S03]  /*03a0*/  LDG.E R14, desc[UR4][R14.64] ;  /* 0x000000040e0e7981 */ /* 0x000f66000c1e1900 */
[----:B-1----:R-:W-:-:S02]  /*03b0*/  IMAD R17, R5, R22, R10 ;  /* 0x0000001605117224 */ /* 0x002fc400078e020a */
[----:B------:R-:W-:Y:S01]  /*03c0*/  IMAD.WIDE R10, R11, 0x4, R2 ;  /* 0x000000040b0a7825 */ /* 0x000fe200078e0202 */
[----:B------:R-:W5:Y:S03]  /*03d0*/  LDG.E R12, desc[UR4][R12.64] ;  /* 0x000000040c0c7981 */ /* 0x000f66000c1e1900 */
[----:B----4-:R-:W-:Y:S02]  /*03e0*/  IMAD R19, R5, R22, R8 ;  /* 0x0000001605137224 */ /* 0x010fe400078e0208 */
[--C-:B------:R-:W-:Y:S01]  /*03f0*/  IMAD.WIDE R16, R17, 0x4, R2.reuse ;  /* 0x0000000411107825 */ /* 0x100fe200078e0202 */
[----:B------:R-:W4:Y:S03]  /*0400*/  LDG.E R10, desc[UR4][R10.64] ;  /* 0x000000040a0a7981 */ /* 0x000f26000c1e1900 */
[----:B------:R-:W-:-:S02]  /*0410*/  IMAD.WIDE R18, R19, 0x4, R2 ;  /* 0x0000000413127825 */ /* 0x000fc400078e0202 */
[----:B------:R-:W4:Y:S01]  /*0420*/  LDG.E R16, desc[UR4][R16.64] ;  /* 0x0000000410107981 */ /* 0x000f22000c1e1900 */
[----:B------:R-:W0:Y:S03]  /*0430*/  LDC.64 R2, c[0x0][0x388] ;  /* 0x0000e200ff027b82 */ /* 0x000e260000000a00 */
[----:B------:R-:W4:Y:S01]  /*0440*/  LDG.E R18, desc[UR4][R18.64] ;  /* 0x0000000412127981 */ /* 0x000f22000c1e1900 */
[----:B------:R-:W-:-:S04]  /*0450*/  IMAD R5, R5, R6, R4 ;  /* 0x0000000605057224 */ /* 0x000fc800078e0204 */
[----:B0-----:R-:W-:-:S04]  /*0460*/  IMAD.WIDE R2, R5, 0x4, R2 ;  /* 0x0000000405027825 */ /* 0x001fc800078e0202 */
[----:B--2---:R-:W-:-:S04]  /*0470*/  FFMA R0, R0, 0.11111111193895339966, RZ ;  /* 0x3de38e3900007823 */ /* 0x004fc800000000ff */
[----:B---3--:R-:W-:-:S04]  /*0480*/  FFMA R0, R7, 0.11111111193895339966, R0 ;  /* 0x3de38e3907007823 */ /* 0x008fc80000000000 */
[----:B-----5:R-:W-:-:S04]  /*0490*/  FFMA R9, R9, 0.11111111193895339966, R0 ;  /* 0x3de38e3909097823 */ /* 0x020fc80000000000 */
[----:B------:R-:W-:-:S04]  /*04a0*/  FFMA R9, R20, 0.11111111193895339966, R9 ;  /* 0x3de38e3914097823 */ /* 0x000fc80000000009 */
[----:B------:R-:W-:-:S04]  /*04b0*/  FFMA R9, R14, 0.11111111193895339966, R9 ;  /* 0x3de38e390e097823 */ /* 0x000fc80000000009 */
[----:B------:R-:W-:-:S04]  /*04c0*/  FFMA R9, R12, 0.11111111193895339966, R9 ;  /* 0x3de38e390c097823 */ /* 0x000fc80000000009 */
[----:B----4-:R-:W-:-:S04]  /*04d0*/  FFMA R9, R10, 0.11111111193895339966, R9 ;  /* 0x3de38e390a097823 */ /* 0x010fc80000000009 */
[----:B------:R-:W-:-:S04]  /*04e0*/  FFMA R9, R16, 0.11111111193895339966, R9 ;  /* 0x3de38e3910097823 */ /* 0x000fc80000000009 */
[----:B------:R-:W-:-:S05]  /*04f0*/  FFMA R9, R18, 0.11111111193895339966, R9 ;  /* 0x3de38e3912097823 */ /* 0x000fca0000000009 */
[----:B------:R-:W-:Y:S01]  /*0500*/  STG.E desc[UR4][R2.64], R9 ;  /* 0x0000000902007986 */ /* 0x000fe2000c101904 */
[----:B------:R-:W-:Y:S05]  /*0510*/  EXIT ;  /* 0x000000000000794d */ /* 0x000fea0003800000 */
.L_x_2:
        /* <DEDUP_REMOVED lines=14> */
.L_x_5:


//--------------------- .nv.shared.reserved.0     --------------------------
	.section	.nv.shared.reserved.0,"aw",@nobits
	.weak		__nv_reservedSMEM_offset_0_alias
	.size		__nv_reservedSMEM_offset_0_alias, 0, 64
	.other		__nv_reservedSMEM_offset_0_alias,@"STO_CUDA_RESERVED_SHARED STV_DEFAULT"
__nv_reservedSMEM_offset_0_alias:
	.zero		0
	.zero		64


//--------------------- .nv.constant0._Z15apply_stencil_2I12In2DAccessorIfE13Out2DAccessorIfE10Average3x3IfEEvT_T0_T1_ --------------------------
	.section	.nv.constant0._Z15apply_stencil_2I12In2DAccessorIfE13Out2DAccessorIfE10Average3x3IfEEvT_T0_T1_,"a",@progbits
	.sectionflags	@""
	.align	4
.nv.constant0._Z15apply_stencil_2I12In2DAccessorIfE13Out2DAccessorIfE10Average3x3IfEEvT_T0_T1_:
	.zero		913


//--------------------- .nv.constant0._Z15apply_stencil_1I13Out2DAccessorIfE4InitIfEEvT_T0_ --------------------------
	.section	.nv.constant0._Z15apply_stencil_1I13Out2DAccessorIfE4InitIfEEvT_T0_,"a",@progbits
	.sectionflags	@""
	.align	4
.nv.constant0._Z15apply_stencil_1I13Out2DAccessorIfE4InitIfEEvT_T0_:
	.zero		905


//--------------------- .nv.constant0._Z16apply_3x3averagePKfPf --------------------------
	.section	.nv.constant0._Z16apply_3x3averagePKfPf,"a",@progbits
	.sectionflags	@""
	.align	4
.nv.constant0._Z16apply_3x3averagePKfPf:
	.zero		912


//--------------------- SYMBOLS --------------------------

	.type		.nv.reservedSmem.offset0,@object
	.size		.nv.reservedSmem.offset0,0x4
